//
// Generated by NVIDIA NVVM Compiler
//
// Compiler Build ID: CL-36424714
// Cuda compilation tools, release 13.0, V13.0.88
// Based on NVVM 20.0.0
//

.version 9.0
.target sm_100
.address_size 64

	// .globl	_Z21elementwise0_baselinePfS_S_

.visible .entry _Z21elementwise0_baselinePfS_S_(
	.param .u64 .ptr .align 1 _Z21elementwise0_baselinePfS_S__param_0,
	.param .u64 .ptr .align 1 _Z21elementwise0_baselinePfS_S__param_1,
	.param .u64 .ptr .align 1 _Z21elementwise0_baselinePfS_S__param_2
)
{
	.reg .b32 	%r<5>;
	.reg .b32 	%f<4>;
	.reg .b64 	%rd<11>;

	ld.param.u64 	%rd1, [_Z21elementwise0_baselinePfS_S__param_0];
	ld.param.u64 	%rd2, [_Z21elementwise0_baselinePfS_S__param_1];
	ld.param.u64 	%rd3, [_Z21elementwise0_baselinePfS_S__param_2];
	cvta.to.global.u64 	%rd4, %rd3;
	cvta.to.global.u64 	%rd5, %rd2;
	cvta.to.global.u64 	%rd6, %rd1;
	mov.u32 	%r1, %ntid.x;
	mov.u32 	%r2, %ctaid.x;
	mov.u32 	%r3, %tid.x;
	mad.lo.s32 	%r4, %r1, %r2, %r3;
	mul.wide.s32 	%rd7, %r4, 4;
	add.s64 	%rd8, %rd6, %rd7;
	ld.global.f32 	%f1, [%rd8];
	add.s64 	%rd9, %rd5, %rd7;
	ld.global.f32 	%f2, [%rd9];
	add.f32 	%f3, %f1, %f2;
	add.s64 	%rd10, %rd4, %rd7;
	st.global.f32 	[%rd10], %f3;
	ret;

}


// ===== COMPILED SASS (sm_100) =====

	.target	sm_100

	.elftype	@"ET_EXEC"


//--------------------- .note.nv.tkinfo           --------------------------
	.section	.note.nv.tkinfo,"",@"SHT_NOTE"
	.sectionflags	@"SHF_NOTE_NV_TKINFO"
	.tkinfo
        /*0018*/ 	.word	0x00000002
        /*0030*/ 	.string	""
        /*0030*/ 	.string	"ptxas"
        /*0030*/ 	.string	"Cuda compilation tools, release 13.0, V13.0.88"
        /*0030*/ 	.string	"Build cuda_13.0.r13.0/compiler.36424714_0"
        /*0030*/ 	.string	"-arch sm_100 -m 64 "



//--------------------- .note.nv.cuinfo           --------------------------
	.section	.note.nv.cuinfo,"",@"SHT_NOTE"
	.sectionflags	@"SHF_NOTE_NV_CUINFO"
        /*0018*/ 	.short	0x0002
        /*001a*/ 	.short	0x0064
        /*001c*/ 	.short	0x0082
	.zero		2


//--------------------- .nv.info                  --------------------------
	.section	.nv.info,"",@"SHT_CUDA_INFO"
	.align	4


	//----- nvinfo : EIATTR_REGCOUNT
	.align		4
        /*0000*/ 	.byte	0x04, 0x2f
        /*0002*/ 	.short	(.L_1 - .L_0)
	.align		4
.L_0:
        /*0004*/ 	.word	index@(_Z21elementwise0_baselinePfS_S_)
        /*0008*/ 	.word	0x0000000c


	//----- nvinfo : EIATTR_FRAME_SIZE
	.align		4
.L_1:
        /*000c*/ 	.byte	0x04, 0x11
        /*000e*/ 	.short	(.L_3 - .L_2)
	.align		4
.L_2:
        /*0010*/ 	.word	index@(_Z21elementwise0_baselinePfS_S_)
        /*0014*/ 	.word	0x00000000


	//----- nvinfo : EIATTR_MIN_STACK_SIZE
	.align		4
.L_3:
        /*0018*/ 	.byte	0x04, 0x12
        /*001a*/ 	.short	(.L_5 - .L_4)
	.align		4
.L_4:
        /*001c*/ 	.word	index@(_Z21elementwise0_baselinePfS_S_)
        /*0020*/ 	.word	0x00000000
.L_5:


//--------------------- .nv.compat                --------------------------
	.section	.nv.compat,"",@"SHT_CUDA_COMPAT_INFO"
	.align	4
        /*0000*/ 	.byte	0x02, 0x09, 0x00, 0x00, 0x02, 0x02, 0x01, 0x00, 0x02, 0x05, 0x05, 0x00, 0x03, 0x07, 0x01, 0x01
        /*0010*/ 	.byte	0x02, 0x03, 0x00, 0x00, 0x02, 0x06, 0x01, 0x00, 0x04, 0x0b, 0x08, 0x00, 0x09, 0x00, 0x00, 0x00
        /*0020*/ 	.byte	0x00, 0x00, 0x00, 0x00


//--------------------- .nv.info._Z21elementwise0_baselinePfS_S_ --------------------------
	.section	.nv.info._Z21elementwise0_baselinePfS_S_,"",@"SHT_CUDA_INFO"
	.sectionflags	@""
	.align	4


	//----- nvinfo : EIATTR_CUDA_API_VERSION
	.align		4
        /*0000*/ 	.byte	0x04, 0x37
        /*0002*/ 	.short	(.L_7 - .L_6)
.L_6:
        /*0004*/ 	.word	0x00000082


	//----- nvinfo : EIATTR_KPARAM_INFO
	.align		4
.L_7:
        /*0008*/ 	.byte	0x04, 0x17
        /*000a*/ 	.short	(.L_9 - .L_8)
.L_8:
        /*000c*/ 	.word	0x00000000
        /*0010*/ 	.short	0x0002
        /*0012*/ 	.short	0x0010
        /*0014*/ 	.byte	0x00, 0xf5, 0x21, 0x00


	//----- nvinfo : EIATTR_KPARAM_INFO
	.align		4
.L_9:
        /*0018*/ 	.byte	0x04, 0x17
        /*001a*/ 	.short	(.L_11 - .L_10)
.L_10:
        /*001c*/ 	.word	0x00000000
        /*0020*/ 	.short	0x0001
        /*0022*/ 	.short	0x0008
        /*0024*/ 	.byte	0x00, 0xf5, 0x21, 0x00


	//----- nvinfo : EIATTR_KPARAM_INFO
	.align		4
.L_11:
        /*0028*/ 	.byte	0x04, 0x17
        /*002a*/ 	.short	(.L_13 - .L_12)
.L_12:
        /*002c*/ 	.word	0x00000000
        /*0030*/ 	.short	0x0000
        /*0032*/ 	.short	0x0000
        /*0034*/ 	.byte	0x00, 0xf5, 0x21, 0x00


	//----- nvinfo : EIATTR_SPARSE_MMA_MASK
	.align		4
.L_13:
        /*0038*/ 	.byte	0x03, 0x50
        /*003a*/ 	.short	0x0000


	//----- nvinfo : EIATTR_MAXREG_COUNT
	.align		4
        /*003c*/ 	.byte	0x03, 0x1b
        /*003e*/ 	.short	0x00ff


	//----- nvinfo : EIATTR_MERCURY_ISA_VERSION
	.align		4
        /*0040*/ 	.byte	0x03, 0x5f
        /*0042*/ 	.short	0x0101


	//----- nvinfo : EIATTR_VRC_CTA_INIT_COUNT
	.align		4
        /*0044*/ 	.byte	0x02, 0x4a
	.zero		1
	.zero		1


	//----- nvinfo : EIATTR_EXIT_INSTR_OFFSETS
	.align		4
        /*0048*/ 	.byte	0x04, 0x1c
        /*004a*/ 	.short	(.L_15 - .L_14)


	//   ....[0]....
.L_14:
        /*004c*/ 	.word	0x00000100


	//----- nvinfo : EIATTR_CBANK_PARAM_SIZE
	.align		4
.L_15:
        /*0050*/ 	.byte	0x03, 0x19
        /*0052*/ 	.short	0x0018


	//----- nvinfo : EIATTR_PARAM_CBANK
	.align		4
        /*0054*/ 	.byte	0x04, 0x0a
        /*0056*/ 	.short	(.L_17 - .L_16)
	.align		4
.L_16:
        /*0058*/ 	.word	index@(.nv.constant0._Z21elementwise0_baselinePfS_S_)
        /*005c*/ 	.short	0x0380
        /*005e*/ 	.short	0x0018


	//----- nvinfo : EIATTR_SW_WAR
	.align		4
.L_17:
        /*0060*/ 	.byte	0x04, 0x36
        /*0062*/ 	.short	(.L_19 - .L_18)
.L_18:
        /*0064*/ 	.word	0x00000008
.L_19:


//--------------------- .nv.callgraph             --------------------------
	.section	.nv.callgraph,"",@"SHT_CUDA_CALLGRAPH"
	.align	4
	.sectionentsize	8
	.align		4
        /*0000*/ 	.word	0x00000000
	.align		4
        /*0004*/ 	.word	0xffffffff
	.align		4
        /*0008*/ 	.word	0x00000000
	.align		4
        /*000c*/ 	.word	0xfffffffe
	.align		4
        /*0010*/ 	.word	0x00000000
	.align		4
        /*0014*/ 	.word	0xfffffffd
	.align		4
        /*0018*/ 	.word	0x00000000
	.align		4
        /*001c*/ 	.word	0xfffffffc


//--------------------- .text._Z21elementwise0_baselinePfS_S_ --------------------------
	.section	.text._Z21elementwise0_baselinePfS_S_,"ax",@progbits
	.align	128
        .global         _Z21elementwise0_baselinePfS_S_
        .type           _Z21elementwise0_baselinePfS_S_,@function
        .size           _Z21elementwise0_baselinePfS_S_,(.L_x_1 - _Z21elementwise0_baselinePfS_S_)
        .other          _Z21elementwise0_baselinePfS_S_,@"STO_CUDA_ENTRY STV_DEFAULT"
_Z21elementwise0_baselinePfS_S_:
.text._Z21elementwise0_baselinePfS_S_:
[----:B------:R-:W-:Y:S01]  /*0000*/  LDC R1, c[0x0][0x37c] ;  /* 0x0000df00ff017b82 */ /* 0x000fe20000000800 */
[----:B------:R-:W0:Y:S07]  /*0010*/  S2R R9, SR_CTAID.X ;  /* 0x0000000000097919 */ /* 0x000e2e0000002500 */
[----:B------:R-:W1:Y:S01]  /*0020*/  LDC.64 R2, c[0x0][0x380] ;  /* 0x0000e000ff027b82 */ /* 0x000e620000000a00 */
[----:B------:R-:W0:Y:S01]  /*0030*/  LDCU UR6, c[0x0][0x360] ;  /* 0x00006c00ff0677ac */ /* 0x000e220008000800 */
[----:B------:R-:W0:Y:S01]  /*0040*/  S2R R0, SR_TID.X ;  /* 0x0000000000007919 */ /* 0x000e220000002100 */
[----:B------:R-:W2:Y:S05]  /*0050*/  LDCU.64 UR4, c[0x0][0x358] ;  /* 0x00006b00ff0477ac */ /* 0x000eaa0008000a00 */
[----:B------:R-:W3:Y:S08]  /*0060*/  LDC.64 R4, c[0x0][0x388] ;  /* 0x0000e200ff047b82 */ /* 0x000ef00000000a00 */
[----:B------:R-:W4:Y:S01]  /*0070*/  LDC.64 R6, c[0x0][0x390] ;  /* 0x0000e400ff067b82 */ /* 0x000f220000000a00 */
[----:B0-----:R-:W-:-:S04]  /*0080*/  IMAD R9, R9, UR6, R0 ;  /* 0x0000000609097c24 */ /* 0x001fc8000f8e0200 */
[----:B-1----:R-:W-:-:S04]  /*0090*/  IMAD.WIDE R2, R9, 0x4, R2 ;  /* 0x0000000409027825 */ /* 0x002fc800078e0202 */
[C---:B---3--:R-:W-:Y:S02]  /*00a0*/  IMAD.WIDE R4, R9.reuse, 0x4, R4 ;  /* 0x0000000409047825 */ /* 0x048fe400078e0204 */
[----:B--2---:R-:W2:Y:S04]  /*00b0*/  LDG.E R2, desc[UR4][R2.64] ;  /* 0x0000000402027981 */ /* 0x004ea8000c1e1900 */
[----:B------:R-:W2:Y:S01]  /*00c0*/  LDG.E R5, desc[UR4][R4.64] ;  /* 0x0000000404057981 */ /* 0x000ea2000c1e1900 */
[----:B----4-:R-:W-:-:S04]  /*00d0*/  IMAD.WIDE R6, R9, 0x4, R6 ;  /* 0x0000000409067825 */ /* 0x010fc800078e0206 */
[----:B--2---:R-:W-:-:S05]  /*00e0*/  FADD R9, R2, R5 ;  /* 0x0000000502097221 */ /* 0x004fca0000000000 */
[----:B------:R-:W-:Y:S01]  /*00f0*/  STG.E desc[UR4][R6.64], R9 ;  /* 0x0000000906007986 */ /* 0x000fe2000c101904 */
[----:B------:R-:W-:Y:S05]  /*0100*/  EXIT ;  /* 0x000000000000794d */ /* 0x000fea0003800000 */
.L_x_0:
[----:B------:R-:W-:-:S00]  /*0110*/  BRA `(.L_x_0) ;  /* 0xfffffffc00fc7947 */ /* 0x000fc0000383ffff */
[----:B------:R-:W-:-:S00]  /*0120*/  NOP ;  /* 0x0000000000007918 */ /* 0x000fc00000000000 */
        /* <DEDUP_REMOVED lines=13> */
.L_x_1:


//--------------------- .nv.shared.reserved.0     --------------------------
	.section	.nv.shared.reserved.0,"aw",@nobits
	.weak		__nv_reservedSMEM_offset_0_alias
	.size		__nv_reservedSMEM_offset_0_alias, 0, 64
	.other		__nv_reservedSMEM_offset_0_alias,@"STO_CUDA_RESERVED_SHARED STV_DEFAULT"
__nv_reservedSMEM_offset_0_alias:
	.zero		0
	.zero		64


//--------------------- .nv.constant0._Z21elementwise0_baselinePfS_S_ --------------------------
	.section	.nv.constant0._Z21elementwise0_baselinePfS_S_,"a",@progbits
	.sectionflags	@""
	.align	4
.nv.constant0._Z21elementwise0_baselinePfS_S_:
	.zero		920


//--------------------- SYMBOLS --------------------------

	.type		.nv.reservedSmem.offset0,@object
	.size		.nv.reservedSmem.offset0,0x4
